//
// Generated by NVIDIA NVVM Compiler
//
// Compiler Build ID: CL-36424714
// Cuda compilation tools, release 13.0, V13.0.88
// Based on NVVM 20.0.0
//

.version 9.0
.target sm_100
.address_size 64

	// .globl	_Z11cuda_matmulPfS_S_iii

.visible .entry _Z11cuda_matmulPfS_S_iii(
	.param .u64 .ptr .align 1 _Z11cuda_matmulPfS_S_iii_param_0,
	.param .u64 .ptr .align 1 _Z11cuda_matmulPfS_S_iii_param_1,
	.param .u64 .ptr .align 1 _Z11cuda_matmulPfS_S_iii_param_2,
	.param .u32 _Z11cuda_matmulPfS_S_iii_param_3,
	.param .u32 _Z11cuda_matmulPfS_S_iii_param_4,
	.param .u32 _Z11cuda_matmulPfS_S_iii_param_5
)
{
	.reg .pred 	%p<13>;
	.reg .b32 	%r<41>;
	.reg .b32 	%f<68>;
	.reg .b64 	%rd<53>;

	ld.param.u64 	%rd7, [_Z11cuda_matmulPfS_S_iii_param_0];
	ld.param.u64 	%rd8, [_Z11cuda_matmulPfS_S_iii_param_1];
	ld.param.u64 	%rd6, [_Z11cuda_matmulPfS_S_iii_param_2];
	ld.param.u32 	%r20, [_Z11cuda_matmulPfS_S_iii_param_3];
	ld.param.u32 	%r18, [_Z11cuda_matmulPfS_S_iii_param_4];
	ld.param.u32 	%r19, [_Z11cuda_matmulPfS_S_iii_param_5];
	cvta.to.global.u64 	%rd1, %rd8;
	cvta.to.global.u64 	%rd2, %rd7;
	mov.u32 	%r21, %ctaid.x;
	mov.u32 	%r22, %ntid.x;
	mov.u32 	%r23, %tid.x;
	mad.lo.s32 	%r1, %r21, %r22, %r23;
	mov.u32 	%r24, %ctaid.y;
	mov.u32 	%r25, %ntid.y;
	mov.u32 	%r26, %tid.y;
	mad.lo.s32 	%r2, %r24, %r25, %r26;
	setp.ge.s32 	%p1, %r2, %r20;
	setp.ge.s32 	%p2, %r1, %r18;
	or.pred  	%p3, %p1, %p2;
	@%p3 bra 	$L__BB0_14;
	setp.lt.s32 	%p4, %r19, 1;
	mov.f32 	%f67, 0f00000000;
	@%p4 bra 	$L__BB0_13;
	mul.lo.s32 	%r3, %r19, %r2;
	and.b32  	%r4, %r19, 7;
	setp.lt.u32 	%p5, %r19, 8;
	mov.f32 	%f67, 0f00000000;
	mov.b32 	%r39, 0;
	@%p5 bra 	$L__BB0_5;
	and.b32  	%r39, %r19, 2147483640;
	neg.s32 	%r37, %r39;
	shl.b32 	%r7, %r18, 3;
	mul.wide.u32 	%rd9, %r3, 4;
	add.s64 	%rd10, %rd9, %rd2;
	add.s64 	%rd52, %rd10, 16;
	mov.f32 	%f67, 0f00000000;
	mul.wide.s32 	%rd13, %r18, 4;
	mov.u32 	%r36, %r1;
$L__BB0_4:
	.pragma "nounroll";
	ld.global.f32 	%f17, [%rd52+-16];
	mul.wide.s32 	%rd11, %r36, 4;
	add.s64 	%rd12, %rd1, %rd11;
	ld.global.f32 	%f18, [%rd12];
	fma.rn.f32 	%f19, %f17, %f18, %f67;
	ld.global.f32 	%f20, [%rd52+-12];
	add.s64 	%rd14, %rd12, %rd13;
	ld.global.f32 	%f21, [%rd14];
	fma.rn.f32 	%f22, %f20, %f21, %f19;
	ld.global.f32 	%f23, [%rd52+-8];
	add.s64 	%rd15, %rd14, %rd13;
	ld.global.f32 	%f24, [%rd15];
	fma.rn.f32 	%f25, %f23, %f24, %f22;
	ld.global.f32 	%f26, [%rd52+-4];
	add.s64 	%rd16, %rd15, %rd13;
	ld.global.f32 	%f27, [%rd16];
	fma.rn.f32 	%f28, %f26, %f27, %f25;
	ld.global.f32 	%f29, [%rd52];
	add.s64 	%rd17, %rd16, %rd13;
	ld.global.f32 	%f30, [%rd17];
	fma.rn.f32 	%f31, %f29, %f30, %f28;
	ld.global.f32 	%f32, [%rd52+4];
	add.s64 	%rd18, %rd17, %rd13;
	ld.global.f32 	%f33, [%rd18];
	fma.rn.f32 	%f34, %f32, %f33, %f31;
	ld.global.f32 	%f35, [%rd52+8];
	add.s64 	%rd19, %rd18, %rd13;
	ld.global.f32 	%f36, [%rd19];
	fma.rn.f32 	%f37, %f35, %f36, %f34;
	ld.global.f32 	%f38, [%rd52+12];
	add.s64 	%rd20, %rd19, %rd13;
	ld.global.f32 	%f39, [%rd20];
	fma.rn.f32 	%f67, %f38, %f39, %f37;
	add.s32 	%r37, %r37, 8;
	add.s32 	%r36, %r36, %r7;
	add.s64 	%rd52, %rd52, 32;
	setp.ne.s32 	%p6, %r37, 0;
	@%p6 bra 	$L__BB0_4;
$L__BB0_5:
	setp.eq.s32 	%p7, %r4, 0;
	@%p7 bra 	$L__BB0_13;
	and.b32  	%r13, %r19, 3;
	setp.lt.u32 	%p8, %r4, 4;
	@%p8 bra 	$L__BB0_8;
	add.s32 	%r28, %r39, %r3;
	mul.wide.u32 	%rd21, %r28, 4;
	add.s64 	%rd22, %rd2, %rd21;
	ld.global.f32 	%f41, [%rd22];
	mad.lo.s32 	%r29, %r39, %r18, %r1;
	mul.wide.s32 	%rd23, %r29, 4;
	add.s64 	%rd24, %rd1, %rd23;
	ld.global.f32 	%f42, [%rd24];
	fma.rn.f32 	%f43, %f41, %f42, %f67;
	cvt.u64.u32 	%rd25, %r3;
	cvt.u64.u32 	%rd26, %r39;
	add.s64 	%rd27, %rd26, %rd25;
	shl.b64 	%rd28, %rd27, 2;
	add.s64 	%rd29, %rd2, %rd28;
	ld.global.f32 	%f44, [%rd29+4];
	mul.wide.s32 	%rd30, %r18, 4;
	add.s64 	%rd31, %rd24, %rd30;
	ld.global.f32 	%f45, [%rd31];
	fma.rn.f32 	%f46, %f44, %f45, %f43;
	ld.global.f32 	%f47, [%rd29+8];
	add.s64 	%rd32, %rd31, %rd30;
	ld.global.f32 	%f48, [%rd32];
	fma.rn.f32 	%f49, %f47, %f48, %f46;
	ld.global.f32 	%f50, [%rd29+12];
	add.s64 	%rd33, %rd32, %rd30;
	ld.global.f32 	%f51, [%rd33];
	fma.rn.f32 	%f67, %f50, %f51, %f49;
	add.s32 	%r39, %r39, 4;
$L__BB0_8:
	setp.eq.s32 	%p9, %r13, 0;
	@%p9 bra 	$L__BB0_13;
	setp.eq.s32 	%p10, %r13, 1;
	@%p10 bra 	$L__BB0_11;
	add.s32 	%r30, %r39, %r3;
	mul.wide.u32 	%rd34, %r30, 4;
	add.s64 	%rd35, %rd2, %rd34;
	ld.global.f32 	%f53, [%rd35];
	mad.lo.s32 	%r31, %r39, %r18, %r1;
	mul.wide.s32 	%rd36, %r31, 4;
	add.s64 	%rd37, %rd1, %rd36;
	ld.global.f32 	%f54, [%rd37];
	fma.rn.f32 	%f55, %f53, %f54, %f67;
	cvt.u64.u32 	%rd38, %r3;
	cvt.u64.u32 	%rd39, %r39;
	add.s64 	%rd40, %rd39, %rd38;
	shl.b64 	%rd41, %rd40, 2;
	add.s64 	%rd42, %rd2, %rd41;
	ld.global.f32 	%f56, [%rd42+4];
	mul.wide.s32 	%rd43, %r18, 4;
	add.s64 	%rd44, %rd37, %rd43;
	ld.global.f32 	%f57, [%rd44];
	fma.rn.f32 	%f67, %f56, %f57, %f55;
	add.s32 	%r39, %r39, 2;
$L__BB0_11:
	and.b32  	%r32, %r19, 1;
	setp.eq.b32 	%p11, %r32, 1;
	not.pred 	%p12, %p11;
	@%p12 bra 	$L__BB0_13;
	add.s32 	%r33, %r39, %r3;
	mul.wide.u32 	%rd45, %r33, 4;
	add.s64 	%rd46, %rd2, %rd45;
	ld.global.f32 	%f58, [%rd46];
	mad.lo.s32 	%r34, %r39, %r18, %r1;
	mul.wide.s32 	%rd47, %r34, 4;
	add.s64 	%rd48, %rd1, %rd47;
	ld.global.f32 	%f59, [%rd48];
	fma.rn.f32 	%f67, %f58, %f59, %f67;
$L__BB0_13:
	mad.lo.s32 	%r35, %r18, %r2, %r1;
	cvta.to.global.u64 	%rd49, %rd6;
	mul.wide.s32 	%rd50, %r35, 4;
	add.s64 	%rd51, %rd49, %rd50;
	st.global.f32 	[%rd51], %f67;
$L__BB0_14:
	ret;

}


// ===== COMPILED SASS (sm_100) =====

	.target	sm_100

	.elftype	@"ET_EXEC"


//--------------------- .note.nv.tkinfo           --------------------------
	.section	.note.nv.tkinfo,"",@"SHT_NOTE"
	.sectionflags	@"SHF_NOTE_NV_TKINFO"
	.tkinfo
        /*0018*/ 	.word	0x00000002
        /*0030*/ 	.string	""
        /*0030*/ 	.string	"ptxas"
        /*0030*/ 	.string	"Cuda compilation tools, release 13.0, V13.0.88"
        /*0030*/ 	.string	"Build cuda_13.0.r13.0/compiler.36424714_0"
        /*0030*/ 	.string	"-arch sm_100 -m 64 "



//--------------------- .note.nv.cuinfo           --------------------------
	.section	.note.nv.cuinfo,"",@"SHT_NOTE"
	.sectionflags	@"SHF_NOTE_NV_CUINFO"
        /*0018*/ 	.short	0x0002
        /*001a*/ 	.short	0x0064
        /*001c*/ 	.short	0x0082
	.zero		2


//--------------------- .nv.info                  --------------------------
	.section	.nv.info,"",@"SHT_CUDA_INFO"
	.align	4


	//----- nvinfo : EIATTR_REGCOUNT
	.align		4
        /*0000*/ 	.byte	0x04, 0x2f
        /*0002*/ 	.short	(.L_1 - .L_0)
	.align		4
.L_0:
        /*0004*/ 	.word	index@(_Z11cuda_matmulPfS_S_iii)
        /*0008*/ 	.word	0x00000020


	//----- nvinfo : EIATTR_FRAME_SIZE
	.align		4
.L_1:
        /*000c*/ 	.byte	0x04, 0x11
        /*000e*/ 	.short	(.L_3 - .L_2)
	.align		4
.L_2:
        /*0010*/ 	.word	index@(_Z11cuda_matmulPfS_S_iii)
        /*0014*/ 	.word	0x00000000


	//----- nvinfo : EIATTR_MIN_STACK_SIZE
	.align		4
.L_3:
        /*0018*/ 	.byte	0x04, 0x12
        /*001a*/ 	.short	(.L_5 - .L_4)
	.align		4
.L_4:
        /*001c*/ 	.word	index@(_Z11cuda_matmulPfS_S_iii)
        /*0020*/ 	.word	0x00000000
.L_5:


//--------------------- .nv.compat                --------------------------
	.section	.nv.compat,"",@"SHT_CUDA_COMPAT_INFO"
	.align	4
        /*0000*/ 	.byte	0x02, 0x09, 0x00, 0x00, 0x02, 0x02, 0x01, 0x00, 0x02, 0x05, 0x05, 0x00, 0x03, 0x07, 0x01, 0x01
        /*0010*/ 	.byte	0x02, 0x03, 0x00, 0x00, 0x02, 0x06, 0x01, 0x00, 0x04, 0x0b, 0x08, 0x00, 0x09, 0x00, 0x00, 0x00
        /*0020*/ 	.byte	0x00, 0x00, 0x00, 0x00


//--------------------- .nv.info._Z11cuda_matmulPfS_S_iii --------------------------
	.section	.nv.info._Z11cuda_matmulPfS_S_iii,"",@"SHT_CUDA_INFO"
	.sectionflags	@""
	.align	4


	//----- nvinfo : EIATTR_CUDA_API_VERSION
	.align		4
        /*0000*/ 	.byte	0x04, 0x37
        /*0002*/ 	.short	(.L_7 - .L_6)
.L_6:
        /*0004*/ 	.word	0x00000082


	//----- nvinfo : EIATTR_KPARAM_INFO
	.align		4
.L_7:
        /*0008*/ 	.byte	0x04, 0x17
        /*000a*/ 	.short	(.L_9 - .L_8)
.L_8:
        /*000c*/ 	.word	0x00000000
        /*0010*/ 	.short	0x0005
        /*0012*/ 	.short	0x0020
        /*0014*/ 	.byte	0x00, 0xf0, 0x11, 0x00


	//----- nvinfo : EIATTR_KPARAM_INFO
	.align		4
.L_9:
        /*0018*/ 	.byte	0x04, 0x17
        /*001a*/ 	.short	(.L_11 - .L_10)
.L_10:
        /*001c*/ 	.word	0x00000000
        /*0020*/ 	.short	0x0004
        /*0022*/ 	.short	0x001c
        /*0024*/ 	.byte	0x00, 0xf0, 0x11, 0x00


	//----- nvinfo : EIATTR_KPARAM_INFO
	.align		4
.L_11:
        /*0028*/ 	.byte	0x04, 0x17
        /*002a*/ 	.short	(.L_13 - .L_12)
.L_12:
        /*002c*/ 	.word	0x00000000
        /*0030*/ 	.short	0x0003
        /*0032*/ 	.short	0x0018
        /*0034*/ 	.byte	0x00, 0xf0, 0x11, 0x00


	//----- nvinfo : EIATTR_KPARAM_INFO
	.align		4
.L_13:
        /*0038*/ 	.byte	0x04, 0x17
        /*003a*/ 	.short	(.L_15 - .L_14)
.L_14:
        /*003c*/ 	.word	0x00000000
        /*0040*/ 	.short	0x0002
        /*0042*/ 	.short	0x0010
        /*0044*/ 	.byte	0x00, 0xf5, 0x21, 0x00


	//----- nvinfo : EIATTR_KPARAM_INFO
	.align		4
.L_15:
        /*0048*/ 	.byte	0x04, 0x17
        /*004a*/ 	.short	(.L_17 - .L_16)
.L_16:
        /*004c*/ 	.word	0x00000000
        /*0050*/ 	.short	0x0001
        /*0052*/ 	.short	0x0008
        /*0054*/ 	.byte	0x00, 0xf5, 0x21, 0x00


	//----- nvinfo : EIATTR_KPARAM_INFO
	.align		4
.L_17:
        /*0058*/ 	.byte	0x04, 0x17
        /*005a*/ 	.short	(.L_19 - .L_18)
.L_18:
        /*005c*/ 	.word	0x00000000
        /*0060*/ 	.short	0x0000
        /*0062*/ 	.short	0x0000
        /*0064*/ 	.byte	0x00, 0xf5, 0x21, 0x00


	//----- nvinfo : EIATTR_SPARSE_MMA_MASK
	.align		4
.L_19:
        /*0068*/ 	.byte	0x03, 0x50
        /*006a*/ 	.short	0x0000


	//----- nvinfo : EIATTR_MAXREG_COUNT
	.align		4
        /*006c*/ 	.byte	0x03, 0x1b
        /*006e*/ 	.short	0x00ff


	//----- nvinfo : EIATTR_MERCURY_ISA_VERSION
	.align		4
        /*0070*/ 	.byte	0x03, 0x5f
        /*0072*/ 	.short	0x0101


	//----- nvinfo : EIATTR_VRC_CTA_INIT_COUNT
	.align		4
        /*0074*/ 	.byte	0x02, 0x4a
	.zero		1
	.zero		1


	//----- nvinfo : EIATTR_EXIT_INSTR_OFFSETS
	.align		4
        /*0078*/ 	.byte	0x04, 0x1c
        /*007a*/ 	.short	(.L_21 - .L_20)


	//   ....[0]....
.L_20:
        /*007c*/ 	.word	0x000000c0


	//   ....[1]....
        /*0080*/ 	.word	0x000008e0


	//----- nvinfo : EIATTR_CBANK_PARAM_SIZE
	.align		4
.L_21:
        /*0084*/ 	.byte	0x03, 0x19
        /*0086*/ 	.short	0x0024


	//----- nvinfo : EIATTR_PARAM_CBANK
	.align		4
        /*0088*/ 	.byte	0x04, 0x0a
        /*008a*/ 	.short	(.L_23 - .L_22)
	.align		4
.L_22:
        /*008c*/ 	.word	index@(.nv.constant0._Z11cuda_matmulPfS_S_iii)
        /*0090*/ 	.short	0x0380
        /*0092*/ 	.short	0x0024


	//----- nvinfo : EIATTR_SW_WAR
	.align		4
.L_23:
        /*0094*/ 	.byte	0x04, 0x36
        /*0096*/ 	.short	(.L_25 - .L_24)
.L_24:
        /*0098*/ 	.word	0x00000008
.L_25:


//--------------------- .nv.callgraph             --------------------------
	.section	.nv.callgraph,"",@"SHT_CUDA_CALLGRAPH"
	.align	4
	.sectionentsize	8
	.align		4
        /*0000*/ 	.word	0x00000000
	.align		4
        /*0004*/ 	.word	0xffffffff
	.align		4
        /*0008*/ 	.word	0x00000000
	.align		4
        /*000c*/ 	.word	0xfffffffe
	.align		4
        /*0010*/ 	.word	0x00000000
	.align		4
        /*0014*/ 	.word	0xfffffffd
	.align		4
        /*0018*/ 	.word	0x00000000
	.align		4
        /*001c*/ 	.word	0xfffffffc


//--------------------- .text._Z11cuda_matmulPfS_S_iii --------------------------
	.section	.text._Z11cuda_matmulPfS_S_iii,"ax",@progbits
	.align	128
        .global         _Z11cuda_matmulPfS_S_iii
        .type           _Z11cuda_matmulPfS_S_iii,@function
        .size           _Z11cuda_matmulPfS_S_iii,(.L_x_5 - _Z11cuda_matmulPfS_S_iii)
        .other          _Z11cuda_matmulPfS_S_iii,@"STO_CUDA_ENTRY STV_DEFAULT"
_Z11cuda_matmulPfS_S_iii:
.text._Z11cuda_matmulPfS_S_iii:
[----:B------:R-:W-:Y:S01]  /*0000*/  LDC R1, c[0x0][0x37c] ;  /* 0x0000df00ff017b82 */ /* 0x000fe20000000800 */
[----:B------:R-:W0:Y:S07]  /*0010*/  S2R R5, SR_TID.X ;  /* 0x0000000000057919 */ /* 0x000e2e0000002100 */
[----:B------:R-:W0:Y:S01]  /*0020*/  S2UR UR4, SR_CTAID.X ;  /* 0x00000000000479c3 */ /* 0x000e220000002500 */
[----:B------:R-:W1:Y:S07]  /*0030*/  S2R R4, SR_TID.Y ;  /* 0x0000000000047919 */ /* 0x000e6e0000002200 */
[----:B------:R-:W0:Y:S08]  /*0040*/  LDC R0, c[0x0][0x360] ;  /* 0x0000d800ff007b82 */ /* 0x000e300000000800 */
[----:B------:R-:W1:Y:S08]  /*0050*/  S2UR UR5, SR_CTAID.Y ;  /* 0x00000000000579c3 */ /* 0x000e700000002600 */
[----:B------:R-:W1:Y:S08]  /*0060*/  LDC R19, c[0x0][0x364] ;  /* 0x0000d900ff137b82 */ /* 0x000e700000000800 */
[----:B------:R-:W2:Y:S01]  /*0070*/  LDC.64 R2, c[0x0][0x398] ;  /* 0x0000e600ff027b82 */ /* 0x000ea20000000a00 */
[----:B0-----:R-:W-:-:S02]  /*0080*/  IMAD R0, R0, UR4, R5 ;  /* 0x0000000400007c24 */ /* 0x001fc4000f8e0205 */
[----:B-1----:R-:W-:-:S03]  /*0090*/  IMAD R19, R19, UR5, R4 ;  /* 0x0000000513137c24 */ /* 0x002fc6000f8e0204 */
[----:B--2---:R-:W-:-:S04]  /*00a0*/  ISETP.GE.AND P0, PT, R0, R3, PT ;  /* 0x000000030000720c */ /* 0x004fc80003f06270 */
[----:B------:R-:W-:-:S13]  /*00b0*/  ISETP.GE.OR P0, PT, R19, R2, P0 ;  /* 0x000000021300720c */ /* 0x000fda0000706670 */
[----:B------:R-:W-:Y:S05]  /*00c0*/  @P0 EXIT ;  /* 0x000000000000094d */ /* 0x000fea0003800000 */
[----:B------:R-:W0:Y:S01]  /*00d0*/  LDC R2, c[0x0][0x3a0] ;  /* 0x0000e800ff027b82 */ /* 0x000e220000000800 */
[----:B------:R-:W1:Y:S01]  /*00e0*/  LDCU.64 UR4, c[0x0][0x358] ;  /* 0x00006b00ff0477ac */ /* 0x000e620008000a00 */
[----:B------:R-:W-:Y:S01]  /*00f0*/  HFMA2 R24, -RZ, RZ, 0, 0 ;  /* 0x00000000ff187431 */ /* 0x000fe200000001ff */
[----:B0-----:R-:W-:-:S13]  /*0100*/  ISETP.GE.AND P0, PT, R2, 0x1, PT ;  /* 0x000000010200780c */ /* 0x001fda0003f06270 */
[----:B-1----:R-:W-:Y:S05]  /*0110*/  @!P0 BRA `(.L_x_0) ;  /* 0x0000000400e08947 */ /* 0x002fea0003800000 */
[C---:B------:R-:W-:Y:S01]  /*0120*/  ISETP.GE.U32.AND P1, PT, R2.reuse, 0x8, PT ;  /* 0x000000080200780c */ /* 0x040fe20003f26070 */
[----:B------:R-:W-:Y:S01]  /*0130*/  IMAD R20, R19, R2, RZ ;  /* 0x0000000213147224 */ /* 0x000fe200078e02ff */
[----:B------:R-:W-:Y:S02]  /*0140*/  LOP3.LUT R27, R2, 0x7, RZ, 0xc0, !PT ;  /* 0x00000007021b7812 */ /* 0x000fe400078ec0ff */
[----:B------:R-:W-:Y:S02]  /*0150*/  MOV R24, RZ ;  /* 0x000000ff00187202 */ /* 0x000fe40000000f00 */
[----:B------:R-:W-:Y:S02]  /*0160*/  ISETP.NE.AND P0, PT, R27, RZ, PT ;  /* 0x000000ff1b00720c */ /* 0x000fe40003f05270 */
[----:B------:R-:W-:-:S05]  /*0170*/  MOV R21, RZ ;  /* 0x000000ff00157202 */ /* 0x000fca0000000f00 */
[----:B------:R-:W-:Y:S06]  /*0180*/  @!P1 BRA `(.L_x_1) ;  /* 0x0000000000c49947 */ /* 0x000fec0003800000 */
[----:B------:R-:W0:Y:S01]  /*0190*/  LDC.64 R4, c[0x0][0x380] ;  /* 0x0000e000ff047b82 */ /* 0x000e220000000a00 */
[----:B------:R-:W-:Y:S02]  /*01a0*/  LOP3.LUT R21, R2, 0x7ffffff8, RZ, 0xc0, !PT ;  /* 0x7ffffff802157812 */ /* 0x000fe400078ec0ff */
[----:B------:R-:W-:Y:S02]  /*01b0*/  MOV R24, RZ ;  /* 0x000000ff00187202 */ /* 0x000fe40000000f00 */
[----:B------:R-:W-:Y:S02]  /*01c0*/  MOV R18, R0 ;  /* 0x0000000000127202 */ /* 0x000fe40000000f00 */
[----:B------:R-:W-:Y:S01]  /*01d0*/  IADD3 R22, PT, PT, -R21, RZ, RZ ;  /* 0x000000ff15167210 */ /* 0x000fe20007ffe1ff */
[----:B0-----:R-:W-:-:S03]  /*01e0*/  IMAD.WIDE.U32 R4, R20, 0x4, R4 ;  /* 0x0000000414047825 */ /* 0x001fc600078e0004 */
[----:B------:R-:W-:-:S04]  /*01f0*/  IADD3 R6, P1, PT, R4, 0x10, RZ ;  /* 0x0000001004067810 */ /* 0x000fc80007f3e0ff */
[----:B------:R-:W-:-:S09]  /*0200*/  IADD3.X R7, PT, PT, RZ, R5, RZ, P1, !PT ;  /* 0x00000005ff077210 */ /* 0x000fd20000ffe4ff */
.L_x_2:
[----:B------:R-:W0:Y:S01]  /*0210*/  LDC.64 R16, c[0x0][0x388] ;  /* 0x0000e200ff107b82 */ /* 0x000e220000000a00 */
[----:B------:R-:W-:Y:S02]  /*0220*/  MOV R4, R6 ;  /* 0x0000000600047202 */ /* 0x000fe40000000f00 */
[----:B------:R-:W-:-:S05]  /*0230*/  MOV R5, R7 ;  /* 0x0000000700057202 */ /* 0x000fca0000000f00 */
[----:B------:R-:W2:Y:S04]  /*0240*/  LDG.E R25, desc[UR4][R4.64+-0x10] ;  /* 0xfffff00404197981 */ /* 0x000ea8000c1e1900 */
[----:B------:R-:W3:Y:S04]  /*0250*/  LDG.E R23, desc[UR4][R4.64+-0xc] ;  /* 0xfffff40404177981 */ /* 0x000ee8000c1e1900 */
[----:B------:R-:W4:Y:S04]  /*0260*/  LDG.E R29, desc[UR4][R4.64+-0x8] ;  /* 0xfffff804041d7981 */ /* 0x000f28000c1e1900 */
[----:B------:R-:W5:Y:S01]  /*0270*/  LDG.E R28, desc[UR4][R4.64+-0x4] ;  /* 0xfffffc04041c7981 */ /* 0x000f62000c1e1900 */
[----:B0-----:R-:W-:-:S05]  /*0280*/  IMAD.WIDE R16, R18, 0x4, R16 ;  /* 0x0000000412107825 */ /* 0x001fca00078e0210 */
[----:B------:R0:W2:Y:S01]  /*0290*/  LDG.E R26, desc[UR4][R16.64] ;  /* 0x00000004101a7981 */ /* 0x0000a2000c1e1900 */
[----:B------:R-:W-:-:S04]  /*02a0*/  IMAD.WIDE R14, R3, 0x4, R16 ;  /* 0x00000004030e7825 */ /* 0x000fc800078e0210 */
[C---:B------:R-:W-:Y:S02]  /*02b0*/  IMAD.WIDE R6, R3.reuse, 0x4, R14 ;  /* 0x0000000403067825 */ /* 0x040fe400078e020e */
[----:B------:R-:W3:Y:S02]  /*02c0*/  LDG.E R14, desc[UR4][R14.64] ;  /* 0x000000040e0e7981 */ /* 0x000ee4000c1e1900 */
[C---:B------:R-:W-:Y:S02]  /*02d0*/  IMAD.WIDE R10, R3.reuse, 0x4, R6 ;  /* 0x00000004030a7825 */ /* 0x040fe400078e0206 */
[----:B------:R-:W4:Y:S02]  /*02e0*/  LDG.E R6, desc[UR4][R6.64] ;  /* 0x0000000406067981 */ /* 0x000f24000c1e1900 */
[C---:B------:R-:W-:Y:S02]  /*02f0*/  IMAD.WIDE R8, R3.reuse, 0x4, R10 ;  /* 0x0000000403087825 */ /* 0x040fe400078e020a */
[----:B------:R-:W5:Y:S02]  /*0300*/  LDG.E R10, desc[UR4][R10.64] ;  /* 0x000000040a0a7981 */ /* 0x000f64000c1e1900 */
[----:B------:R-:W-:-:S02]  /*0310*/  IMAD.WIDE R12, R3, 0x4, R8 ;  /* 0x00000004030c7825 */ /* 0x000fc400078e0208 */
[----:B------:R-:W5:Y:S04]  /*0320*/  LDG.E R7, desc[UR4][R4.64] ;  /* 0x0000000404077981 */ /* 0x000f68000c1e1900 */
[----:B------:R-:W5:Y:S01]  /*0330*/  LDG.E R8, desc[UR4][R8.64] ;  /* 0x0000000408087981 */ /* 0x000f62000c1e1900 */
[----:B0-----:R-:W-:-:S03]  /*0340*/  IMAD.WIDE R16, R3, 0x4, R12 ;  /* 0x0000000403107825 */ /* 0x001fc600078e020c */
[----:B------:R-:W5:Y:S04]  /*0350*/  LDG.E R12, desc[UR4][R12.64] ;  /* 0x000000040c0c7981 */ /* 0x000f68000c1e1900 */
[----:B------:R-:W5:Y:S04]  /*0360*/  LDG.E R15, desc[UR4][R16.64] ;  /* 0x00000004100f7981 */ /* 0x000f68000c1e1900 */
[----:B------:R-:W5:Y:S04]  /*0370*/  LDG.E R9, desc[UR4][R4.64+0x4] ;  /* 0x0000040404097981 */ /* 0x000f68000c1e1900 */
[----:B------:R-:W5:Y:S01]  /*0380*/  LDG.E R11, desc[UR4][R4.64+0xc] ;  /* 0x00000c04040b7981 */ /* 0x000f62000c1e1900 */
[----:B--2---:R-:W-:Y:S01]  /*0390*/  FFMA R26, R25, R26, R24 ;  /* 0x0000001a191a7223 */ /* 0x004fe20000000018 */
[----:B------:R-:W-:-:S02]  /*03a0*/  IMAD.WIDE R24, R3, 0x4, R16 ;  /* 0x0000000403187825 */ /* 0x000fc400078e0210 */
[----:B------:R-:W2:Y:S04]  /*03b0*/  LDG.E R16, desc[UR4][R4.64+0x8] ;  /* 0x0000080404107981 */ /* 0x000ea8000c1e1900 */
[----:B------:R-:W2:Y:S01]  /*03c0*/  LDG.E R24, desc[UR4][R24.64] ;  /* 0x0000000418187981 */ /* 0x000ea2000c1e1900 */
[----:B---3--:R-:W-:Y:S01]  /*03d0*/  FFMA R14, R23, R14, R26 ;  /* 0x0000000e170e7223 */ /* 0x008fe2000000001a */
[----:B------:R-:W-:-:S03]  /*03e0*/  IADD3 R22, PT, PT, R22, 0x8, RZ ;  /* 0x0000000816167810 */ /* 0x000fc60007ffe0ff */
[----:B----4-:R-:W-:Y:S01]  /*03f0*/  FFMA R29, R29, R6, R14 ;  /* 0x000000061d1d7223 */ /* 0x010fe2000000000e */
[----:B------:R-:W-:-:S03]  /*0400*/  ISETP.NE.AND P1, PT, R22, RZ, PT ;  /* 0x000000ff1600720c */ /* 0x000fc60003f25270 */
[----:B-----5:R-:W-:Y:S01]  /*0410*/  FFMA R10, R28, R10, R29 ;  /* 0x0000000a1c0a7223 */ /* 0x020fe2000000001d */
[----:B------:R-:W-:-:S03]  /*0420*/  IADD3 R6, P2, PT, R4, 0x20, RZ ;  /* 0x0000002004067810 */ /* 0x000fc60007f5e0ff */
[----:B------:R-:W-:Y:S01]  /*0430*/  FFMA R8, R7, R8, R10 ;  /* 0x0000000807087223 */ /* 0x000fe2000000000a */
[----:B------:R-:W-:Y:S02]  /*0440*/  IADD3.X R7, PT, PT, RZ, R5, RZ, P2, !PT ;  /* 0x00000005ff077210 */ /* 0x000fe400017fe4ff */
[----:B------:R-:W-:Y:S01]  /*0450*/  LEA R18, R3, R18, 0x3 ;  /* 0x0000001203127211 */ /* 0x000fe200078e18ff */
[----:B------:R-:W-:-:S04]  /*0460*/  FFMA R9, R9, R12, R8 ;  /* 0x0000000c09097223 */ /* 0x000fc80000000008 */
[----:B--2---:R-:W-:-:S04]  /*0470*/  FFMA R16, R16, R15, R9 ;  /* 0x0000000f10107223 */ /* 0x004fc80000000009 */
[----:B------:R-:W-:Y:S01]  /*0480*/  FFMA R24, R11, R24, R16 ;  /* 0x000000180b187223 */ /* 0x000fe20000000010 */
[----:B------:R-:W-:Y:S06]  /*0490*/  @P1 BRA `(.L_x_2) ;  /* 0xfffffffc005c1947 */ /* 0x000fec000383ffff */
.L_x_1:
[----:B------:R-:W-:Y:S05]  /*04a0*/  @!P0 BRA `(.L_x_0) ;  /* 0x0000000000fc8947 */ /* 0x000fea0003800000 */
[----:B------:R-:W-:Y:S02]  /*04b0*/  ISETP.GE.U32.AND P1, PT, R27, 0x4, PT ;  /* 0x000000041b00780c */ /* 0x000fe40003f26070 */
[----:B------:R-:W-:-:S04]  /*04c0*/  LOP3.LUT R16, R2, 0x3, RZ, 0xc0, !PT ;  /* 0x0000000302107812 */ /* 0x000fc800078ec0ff */
[----:B------:R-:W-:-:S07]  /*04d0*/  ISETP.NE.AND P0, PT, R16, RZ, PT ;  /* 0x000000ff1000720c */ /* 0x000fce0003f05270 */
[----:B------:R-:W-:Y:S06]  /*04e0*/  @!P1 BRA `(.L_x_3) ;  /* 0x00000000006c9947 */ /* 0x000fec0003800000 */
[----:B------:R-:W0:Y:S01]  /*04f0*/  LDC.64 R6, c[0x0][0x388] ;  /* 0x0000e200ff067b82 */ /* 0x000e220000000a00 */
[----:B------:R-:W1:Y:S01]  /*0500*/  LDCU.64 UR6, c[0x0][0x380] ;  /* 0x00007000ff0677ac */ /* 0x000e620008000a00 */
[----:B------:R-:W-:Y:S01]  /*0510*/  IMAD R9, R21, R3, R0 ;  /* 0x0000000315097224 */ /* 0x000fe200078e0200 */
[CC--:B------:R-:W-:Y:S02]  /*0520*/  IADD3 R5, PT, PT, R20.reuse, R21.reuse, RZ ;  /* 0x0000001514057210 */ /* 0x0c0fe40007ffe0ff */
[----:B------:R-:W-:-:S03]  /*0530*/  IADD3 R10, P1, PT, R20, R21, RZ ;  /* 0x00000015140a7210 */ /* 0x000fc60007f3e0ff */
[----:B------:R-:W2:Y:S01]  /*0540*/  LDC.64 R14, c[0x0][0x380] ;  /* 0x0000e000ff0e7b82 */ /* 0x000ea20000000a00 */
[----:B0-----:R-:W-:-:S04]  /*0550*/  IMAD.WIDE R6, R9, 0x4, R6 ;  /* 0x0000000409067825 */ /* 0x001fc800078e0206 */
[----:B------:R-:W-:Y:S02]  /*0560*/  IMAD.WIDE R8, R3, 0x4, R6 ;  /* 0x0000000403087825 */ /* 0x000fe400078e0206 */
[----:B------:R-:W3:Y:S02]  /*0570*/  LDG.E R6, desc[UR4][R6.64] ;  /* 0x0000000406067981 */ /* 0x000ee4000c1e1900 */
[----:B--2---:R-:W-:Y:S01]  /*0580*/  IMAD.WIDE.U32 R14, R5, 0x4, R14 ;  /* 0x00000004050e7825 */ /* 0x004fe200078e000e */
[----:B------:R-:W-:Y:S02]  /*0590*/  IADD3.X R5, PT, PT, RZ, RZ, RZ, P1, !PT ;  /* 0x000000ffff057210 */ /* 0x000fe40000ffe4ff */
[----:B-1----:R-:W-:-:S03]  /*05a0*/  LEA R4, P1, R10, UR6, 0x2 ;  /* 0x000000060a047c11 */ /* 0x002fc6000f8210ff */
[----:B------:R-:W3:Y:S01]  /*05b0*/  LDG.E R15, desc[UR4][R14.64] ;  /* 0x000000040e0f7981 */ /* 0x000ee2000c1e1900 */
[----:B------:R-:W-:Y:S01]  /*05c0*/  LEA.HI.X R5, R10, UR7, R5, 0x2, P1 ;  /* 0x000000070a057c11 */ /* 0x000fe200088f1405 */
[C---:B------:R-:W-:Y:S02]  /*05d0*/  IMAD.WIDE R10, R3.reuse, 0x4, R8 ;  /* 0x00000004030a7825 */ /* 0x040fe400078e0208 */
[----:B------:R-:W2:Y:S04]  /*05e0*/  LDG.E R8, desc[UR4][R8.64] ;  /* 0x0000000408087981 */ /* 0x000ea8000c1e1900 */
[----:B------:R-:W2:Y:S01]  /*05f0*/  LDG.E R17, desc[UR4][R4.64+0x4] ;  /* 0x0000040404117981 */ /* 0x000ea2000c1e1900 */
[----:B------:R-:W-:-:S03]  /*0600*/  IMAD.WIDE R12, R3, 0x4, R10 ;  /* 0x00000004030c7825 */ /* 0x000fc600078e020a */
[----:B------:R-:W4:Y:S04]  /*0610*/  LDG.E R22, desc[UR4][R10.64] ;  /* 0x000000040a167981 */ /* 0x000f28000c1e1900 */
[----:B------:R-:W4:Y:S04]  /*0620*/  LDG.E R18, desc[UR4][R4.64+0x8] ;  /* 0x0000080404127981 */ /* 0x000f28000c1e1900 */
[----:B------:R-:W5:Y:S04]  /*0630*/  LDG.E R26, desc[UR4][R4.64+0xc] ;  /* 0x00000c04041a7981 */ /* 0x000f68000c1e1900 */
[----:B------:R-:W5:Y:S01]  /*0640*/  LDG.E R12, desc[UR4][R12.64] ;  /* 0x000000040c0c7981 */ /* 0x000f62000c1e1900 */
[----:B------:R-:W-:Y:S01]  /*0650*/  IADD3 R21, PT, PT, R21, 0x4, RZ ;  /* 0x0000000415157810 */ /* 0x000fe20007ffe0ff */
[----:B---3--:R-:W-:-:S04]  /*0660*/  FFMA R24, R15, R6, R24 ;  /* 0x000000060f187223 */ /* 0x008fc80000000018 */
[----:B--2---:R-:W-:-:S04]  /*0670*/  FFMA R17, R17, R8, R24 ;  /* 0x0000000811117223 */ /* 0x004fc80000000018 */
[----:B----4-:R-:W-:-:S04]  /*0680*/  FFMA R17, R18, R22, R17 ;  /* 0x0000001612117223 */ /* 0x010fc80000000011 */
[----:B-----5:R-:W-:-:S07]  /*0690*/  FFMA R24, R26, R12, R17 ;  /* 0x0000000c1a187223 */ /* 0x020fce0000000011 */
.L_x_3:
[----:B------:R-:W-:Y:S05]  /*06a0*/  @!P0 BRA `(.L_x_0) ;  /* 0x00000000007c8947 */ /* 0x000fea0003800000 */
[----:B------:R-:W-:Y:S01]  /*06b0*/  ISETP.NE.AND P1, PT, R16, 0x1, PT ;  /* 0x000000011000780c */ /* 0x000fe20003f25270 */
[----:B------:R-:W0:Y:S01]  /*06c0*/  LDC.64 R12, c[0x0][0x380] ;  /* 0x0000e000ff0c7b82 */ /* 0x000e220000000a00 */
[----:B------:R-:W-:-:S04]  /*06d0*/  LOP3.LUT R2, R2, 0x1, RZ, 0xc0, !PT ;  /* 0x0000000102027812 */ /* 0x000fc800078ec0ff */
[----:B------:R-:W-:-:S03]  /*06e0*/  ISETP.NE.U32.AND P0, PT, R2, 0x1, PT ;  /* 0x000000010200780c */ /* 0x000fc60003f05070 */
[----:B------:R-:W1:Y:S04]  /*06f0*/  LDC.64 R10, c[0x0][0x388] ;  /* 0x0000e200ff0a7b82 */ /* 0x000e680000000a00 */
[CC--:B------:R-:W-:Y:S02]  /*0700*/  @P1 IADD3 R15, PT, PT, R20.reuse, R21.reuse, RZ ;  /* 0x00000015140f1210 */ /* 0x0c0fe40007ffe0ff */
[----:B------:R-:W-:Y:S02]  /*0710*/  @P1 IADD3 R2, P2, PT, R20, R21, RZ ;  /* 0x0000001514021210 */ /* 0x000fe40007f5e0ff */
[----:B------:R-:W2:Y:S02]  /*0720*/  @P1 LDC.64 R4, c[0x0][0x380] ;  /* 0x0000e000ff041b82 */ /* 0x000ea40000000a00 */
[----:B------:R-:W-:-:S06]  /*0730*/  @P1 IADD3.X R14, PT, PT, RZ, RZ, RZ, P2, !PT ;  /* 0x000000ffff0e1210 */ /* 0x000fcc00017fe4ff */
[----:B------:R-:W3:Y:S01]  /*0740*/  LDC.64 R6, c[0x0][0x380] ;  /* 0x0000e000ff067b82 */ /* 0x000ee20000000a00 */
[----:B0-----:R-:W-:-:S04]  /*0750*/  @P1 IMAD.WIDE.U32 R12, R15, 0x4, R12 ;  /* 0x000000040f0c1825 */ /* 0x001fc800078e000c */
[C---:B------:R-:W-:Y:S01]  /*0760*/  @P1 IMAD R15, R21.reuse, R3, R0 ;  /* 0x00000003150f1224 */ /* 0x040fe200078e0200 */
[----:B------:R-:W-:Y:S01]  /*0770*/  @P1 IADD3 R21, PT, PT, R21, 0x2, RZ ;  /* 0x0000000215151810 */ /* 0x000fe20007ffe0ff */
[----:B------:R-:W4:Y:S01]  /*0780*/  @P1 LDG.E R13, desc[UR4][R12.64] ;  /* 0x000000040c0d1981 */ /* 0x000f22000c1e1900 */
[----:B------:R-:W0:Y:S01]  /*0790*/  LDC.64 R8, c[0x0][0x388] ;  /* 0x0000e200ff087b82 */ /* 0x000e220000000a00 */
[----:B-1----:R-:W-:Y:S01]  /*07a0*/  @P1 IMAD.WIDE R10, R15, 0x4, R10 ;  /* 0x000000040f0a1825 */ /* 0x002fe200078e020a */
[----:B------:R-:W-:Y:S02]  /*07b0*/  @!P0 IADD3 R17, PT, PT, R20, R21, RZ ;  /* 0x0000001514118210 */ /* 0x000fe40007ffe0ff */
[----:B--2---:R-:W-:Y:S01]  /*07c0*/  @P1 LEA R4, P2, R2, R4, 0x2 ;  /* 0x0000000402041211 */ /* 0x004fe200078410ff */
[----:B------:R-:W-:-:S03]  /*07d0*/  @!P0 IMAD R21, R21, R3, R0 ;  /* 0x0000000315158224 */ /* 0x000fc600078e0200 */
[----:B------:R-:W-:Y:S01]  /*07e0*/  @P1 LEA.HI.X R5, R2, R5, R14, 0x2, P2 ;  /* 0x0000000502051211 */ /* 0x000fe200010f140e */
[----:B------:R-:W-:Y:S01]  /*07f0*/  @P1 IMAD.WIDE R14, R3, 0x4, R10 ;  /* 0x00000004030e1825 */ /* 0x000fe200078e020a */
[----:B------:R-:W4:Y:S03]  /*0800*/  @P1 LDG.E R2, desc[UR4][R10.64] ;  /* 0x000000040a021981 */ /* 0x000f26000c1e1900 */
[----:B---3--:R-:W-:Y:S01]  /*0810*/  @!P0 IMAD.WIDE.U32 R6, R17, 0x4, R6 ;  /* 0x0000000411068825 */ /* 0x008fe200078e0006 */
[----:B------:R-:W2:Y:S04]  /*0820*/  @P1 LDG.E R5, desc[UR4][R4.64+0x4] ;  /* 0x0000040404051981 */ /* 0x000ea8000c1e1900 */
[----:B------:R-:W2:Y:S01]  /*0830*/  @P1 LDG.E R14, desc[UR4][R14.64] ;  /* 0x000000040e0e1981 */ /* 0x000ea2000c1e1900 */
[----:B0-----:R-:W-:-:S03]  /*0840*/  @!P0 IMAD.WIDE R8, R21, 0x4, R8 ;  /* 0x0000000415088825 */ /* 0x001fc600078e0208 */
[----:B------:R-:W3:Y:S04]  /*0850*/  @!P0 LDG.E R7, desc[UR4][R6.64] ;  /* 0x0000000406078981 */ /* 0x000ee8000c1e1900 */
[----:B------:R-:W3:Y:S01]  /*0860*/  @!P0 LDG.E R8, desc[UR4][R8.64] ;  /* 0x0000000408088981 */ /* 0x000ee2000c1e1900 */
[----:B----4-:R-:W-:-:S04]  /*0870*/  @P1 FFMA R2, R13, R2, R24 ;  /* 0x000000020d021223 */ /* 0x010fc80000000018 */
[----:B--2---:R-:W-:-:S04]  /*0880*/  @P1 FFMA R24, R5, R14, R2 ;  /* 0x0000000e05181223 */ /* 0x004fc80000000002 */
[----:B---3--:R-:W-:-:S07]  /*0890*/  @!P0 FFMA R24, R7, R8, R24 ;  /* 0x0000000807188223 */ /* 0x008fce0000000018 */
.L_x_0:
[----:B------:R-:W0:Y:S01]  /*08a0*/  LDC.64 R4, c[0x0][0x390] ;  /* 0x0000e400ff047b82 */ /* 0x000e220000000a00 */
[----:B------:R-:W-:-:S04]  /*08b0*/  IMAD R3, R19, R3, R0 ;  /* 0x0000000313037224 */ /* 0x000fc800078e0200 */
[----:B0-----:R-:W-:-:S05]  /*08c0*/  IMAD.WIDE R2, R3, 0x4, R4 ;  /* 0x0000000403027825 */ /* 0x001fca00078e0204 */
[----:B------:R-:W-:Y:S01]  /*08d0*/  STG.E desc[UR4][R2.64], R24 ;  /* 0x0000001802007986 */ /* 0x000fe2000c101904 */
[----:B------:R-:W-:Y:S05]  /*08e0*/  EXIT ;  /* 0x000000000000794d */ /* 0x000fea0003800000 */
.L_x_4:
[----:B------:R-:W-:-:S00]  /*08f0*/  BRA `(.L_x_4) ;  /* 0xfffffffc00fc7947 */ /* 0x000fc0000383ffff */
[----:B------:R-:W-:-:S00]  /*0900*/  NOP ;  /* 0x0000000000007918 */ /* 0x000fc00000000000 */
[----:B------:R-:W-:-:S00]  /*0910*/  NOP ;  /* 0x0000000000007918 */ /* 0x000fc00000000000 */
[----:B------:R-:W-:-:S00]  /*0920*/  NOP ;  /* 0x0000000000007918 */ /* 0x000fc00000000000 */
[----:B------:R-:W-:-:S00]  /*0930*/  NOP ;  /* 0x0000000000007918 */ /* 0x000fc00000000000 */
[----:B------:R-:W-:-:S00]  /*0940*/  NOP ;  /* 0x0000000000007918 */ /* 0x000fc00000000000 */
[----:B------:R-:W-:-:S00]  /*0950*/  NOP ;  /* 0x0000000000007918 */ /* 0x000fc00000000000 */
[----:B------:R-:W-:-:S00]  /*0960*/  NOP ;  /* 0x0000000000007918 */ /* 0x000fc00000000000 */
[----:B------:R-:W-:-:S00]  /*0970*/  NOP ;  /* 0x0000000000007918 */ /* 0x000fc00000000000 */
.L_x_5:


//--------------------- .nv.shared.reserved.0     --------------------------
	.section	.nv.shared.reserved.0,"aw",@nobits
	.weak		__nv_reservedSMEM_offset_0_alias
	.size		__nv_reservedSMEM_offset_0_alias, 0, 64
	.other		__nv_reservedSMEM_offset_0_alias,@"STO_CUDA_RESERVED_SHARED STV_DEFAULT"
__nv_reservedSMEM_offset_0_alias:
	.zero		0
	.zero		64


//--------------------- .nv.constant0._Z11cuda_matmulPfS_S_iii --------------------------
	.section	.nv.constant0._Z11cuda_matmulPfS_S_iii,"a",@progbits
	.sectionflags	@""
	.align	4
.nv.constant0._Z11cuda_matmulPfS_S_iii:
	.zero		932


//--------------------- SYMBOLS --------------------------

	.type		.nv.reservedSmem.offset0,@object
	.size		.nv.reservedSmem.offset0,0x4
